//
// Generated by NVIDIA NVVM Compiler
//
// Compiler Build ID: CL-36424714
// Cuda compilation tools, release 13.0, V13.0.88
// Based on NVVM 20.0.0
//

.version 9.0
.target sm_100
.address_size 64

	// .globl	_Z10printHellov
.extern .func  (.param .b32 func_retval0) vprintf
(
	.param .b64 vprintf_param_0,
	.param .b64 vprintf_param_1
)
;
.global .align 1 .b8 $str[30] = {72, 101, 108, 108, 111, 32, 87, 111, 114, 108, 100, 32, 102, 114, 111, 109, 32, 116, 104, 101, 32, 100, 101, 118, 105, 99, 101, 46, 10};

.visible .entry _Z10printHellov()
{
	.reg .b32 	%r<3>;
	.reg .b64 	%rd<3>;

	mov.u64 	%rd1, $str;
	cvta.global.u64 	%rd2, %rd1;
	{ // callseq 0, 0
	.param .b64 param0;
	st.param.b64 	[param0], %rd2;
	.param .b64 param1;
	st.param.b64 	[param1], 0;
	.param .b32 retval0;
	call.uni (retval0), 
	vprintf, 
	(
	param0, 
	param1
	);
	ld.param.b32 	%r1, [retval0];
	} // callseq 0
	ret;

}


// ===== COMPILED SASS (sm_100) =====

	.target	sm_100

	.elftype	@"ET_EXEC"


//--------------------- .note.nv.tkinfo           --------------------------
	.section	.note.nv.tkinfo,"",@"SHT_NOTE"
	.sectionflags	@"SHF_NOTE_NV_TKINFO"
	.tkinfo
        /*0018*/ 	.word	0x00000002
        /*0030*/ 	.string	""
        /*0030*/ 	.string	"ptxas"
        /*0030*/ 	.string	"Cuda compilation tools, release 13.0, V13.0.88"
        /*0030*/ 	.string	"Build cuda_13.0.r13.0/compiler.36424714_0"
        /*0030*/ 	.string	"-arch sm_100 -m 64 "



//--------------------- .note.nv.cuinfo           --------------------------
	.section	.note.nv.cuinfo,"",@"SHT_NOTE"
	.sectionflags	@"SHF_NOTE_NV_CUINFO"
        /*0018*/ 	.short	0x0002
        /*001a*/ 	.short	0x0064
        /*001c*/ 	.short	0x0082
	.zero		2


//--------------------- .nv.info                  --------------------------
	.section	.nv.info,"",@"SHT_CUDA_INFO"
	.align	4


	//----- nvinfo : EIATTR_REGCOUNT
	.align		4
        /*0000*/ 	.byte	0x04, 0x2f
        /*0002*/ 	.short	(.L_2 - .L_1)
	.align		4
.L_1:
        /*0004*/ 	.word	index@(_Z10printHellov)
        /*0008*/ 	.word	0x00000018


	//----- nvinfo : EIATTR_FRAME_SIZE
	.align		4
.L_2:
        /*000c*/ 	.byte	0x04, 0x11
        /*000e*/ 	.short	(.L_4 - .L_3)
	.align		4
.L_3:
        /*0010*/ 	.word	index@(_Z10printHellov)
        /*0014*/ 	.word	0x00000000


	//----- nvinfo : EIATTR_MIN_STACK_SIZE
	.align		4
.L_4:
        /*0018*/ 	.byte	0x04, 0x12
        /*001a*/ 	.short	(.L_6 - .L_5)
	.align		4
.L_5:
        /*001c*/ 	.word	index@(_Z10printHellov)
        /*0020*/ 	.word	0x00000000
.L_6:


//--------------------- .nv.compat                --------------------------
	.section	.nv.compat,"",@"SHT_CUDA_COMPAT_INFO"
	.align	4
        /*0000*/ 	.byte	0x02, 0x09, 0x00, 0x00, 0x02, 0x02, 0x01, 0x00, 0x02, 0x05, 0x05, 0x00, 0x03, 0x07, 0x01, 0x01
        /*0010*/ 	.byte	0x02, 0x03, 0x00, 0x00, 0x02, 0x06, 0x01, 0x00, 0x04, 0x0b, 0x08, 0x00, 0x09, 0x00, 0x00, 0x00
        /*0020*/ 	.byte	0x00, 0x00, 0x00, 0x00


//--------------------- .nv.info._Z10printHellov  --------------------------
	.section	.nv.info._Z10printHellov,"",@"SHT_CUDA_INFO"
	.sectionflags	@""
	.align	4


	//----- nvinfo : EIATTR_CUDA_API_VERSION
	.align		4
        /*0000*/ 	.byte	0x04, 0x37
        /*0002*/ 	.short	(.L_8 - .L_7)
.L_7:
        /*0004*/ 	.word	0x00000082


	//----- nvinfo : EIATTR_SPARSE_MMA_MASK
	.align		4
.L_8:
        /*0008*/ 	.byte	0x03, 0x50
        /*000a*/ 	.short	0x0000


	//----- nvinfo : EIATTR_MAXREG_COUNT
	.align		4
        /*000c*/ 	.byte	0x03, 0x1b
        /*000e*/ 	.short	0x00ff


	//----- nvinfo : EIATTR_EXTERNS
	.align		4
        /*0010*/ 	.byte	0x04, 0x0f
        /*0012*/ 	.short	(.L_10 - .L_9)


	//   ....[0]....
	.align		4
.L_9:
        /*0014*/ 	.word	index@(vprintf)


	//----- nvinfo : EIATTR_MERCURY_ISA_VERSION
	.align		4
.L_10:
        /*0018*/ 	.byte	0x03, 0x5f
        /*001a*/ 	.short	0x0101


	//----- nvinfo : EIATTR_VRC_CTA_INIT_COUNT
	.align		4
        /*001c*/ 	.byte	0x02, 0x4a
	.zero		1
	.zero		1


	//----- nvinfo : EIATTR_SYSCALL_OFFSETS
	.align		4
        /*0020*/ 	.byte	0x04, 0x46
        /*0022*/ 	.short	(.L_12 - .L_11)


	//   ....[0]....
.L_11:
        /*0024*/ 	.word	0x00000080


	//----- nvinfo : EIATTR_EXIT_INSTR_OFFSETS
	.align		4
.L_12:
        /*0028*/ 	.byte	0x04, 0x1c
        /*002a*/ 	.short	(.L_14 - .L_13)


	//   ....[0]....
.L_13:
        /*002c*/ 	.word	0x00000090


	//----- nvinfo : EIATTR_SW_WAR
	.align		4
.L_14:
        /*0030*/ 	.byte	0x04, 0x36
        /*0032*/ 	.short	(.L_16 - .L_15)
.L_15:
        /*0034*/ 	.word	0x00000008
.L_16:


//--------------------- .nv.callgraph             --------------------------
	.section	.nv.callgraph,"",@"SHT_CUDA_CALLGRAPH"
	.align	4
	.sectionentsize	8
	.align		4
        /*0000*/ 	.word	0x00000000
	.align		4
        /*0004*/ 	.word	0xffffffff
	.align		4
        /*0008*/ 	.word	index@(_Z10printHellov)
	.align		4
        /*000c*/ 	.word	index@(vprintf)
	.align		4
        /*0010*/ 	.word	0x00000000
	.align		4
        /*0014*/ 	.word	0xfffffffe
	.align		4
        /*0018*/ 	.word	0x00000000
	.align		4
        /*001c*/ 	.word	0xfffffffd
	.align		4
        /*0020*/ 	.word	0x00000000
	.align		4
        /*0024*/ 	.word	0xfffffffc


//--------------------- .nv.constant4             --------------------------
	.section	.nv.constant4,"a",@progbits
	.align	8
	.align		8
.nv.constant4:
        /*0000*/ 	.dword	vprintf
	.align		8
        /*0008*/ 	.dword	$str


//--------------------- .text._Z10printHellov     --------------------------
	.section	.text._Z10printHellov,"ax",@progbits
	.align	128
        .global         _Z10printHellov
        .type           _Z10printHellov,@function
        .size           _Z10printHellov,(.L_x_2 - _Z10printHellov)
        .other          _Z10printHellov,@"STO_CUDA_ENTRY STV_DEFAULT"
_Z10printHellov:
.text._Z10printHellov:
[----:B------:R-:W0:Y:S01]  /*0000*/  LDC R1, c[0x0][0x37c] ;  /* 0x0000df00ff017b82 */ /* 0x000e220000000800 */
[----:B------:R-:W-:Y:S01]  /*0010*/  MOV R0, 0x0 ;  /* 0x0000000000007802 */ /* 0x000fe20000000f00 */
[----:B------:R-:W1:Y:S01]  /*0020*/  LDCU.64 UR4, c[0x4][0x8] ;  /* 0x01000100ff0477ac */ /* 0x000e620008000a00 */
[----:B------:R-:W-:-:S05]  /*0030*/  CS2R R6, SRZ ;  /* 0x0000000000067805 */ /* 0x000fca000001ff00 */
[----:B------:R2:W3:Y:S01]  /*0040*/  LDC.64 R2, c[0x4][R0] ;  /* 0x0100000000027b82 */ /* 0x0004e20000000a00 */
[----:B-1----:R-:W-:Y:S02]  /*0050*/  IMAD.U32 R4, RZ, RZ, UR4 ;  /* 0x00000004ff047e24 */ /* 0x002fe4000f8e00ff */
[----:B--2---:R-:W-:-:S07]  /*0060*/  IMAD.U32 R5, RZ, RZ, UR5 ;  /* 0x00000005ff057e24 */ /* 0x004fce000f8e00ff */
[----:B------:R-:W-:-:S07]  /*0070*/  LEPC R20, `(.L_x_0) ;  /* 0x000000001014794e */ /* 0x000fce0000000000 */
[----:B0--3--:R-:W-:Y:S05]  /*0080*/  CALL.ABS.NOINC R2 ;  /* 0x0000000002007343 */ /* 0x009fea0003c00000 */
.L_x_0:
[----:B------:R-:W-:Y:S05]  /*0090*/  EXIT ;  /* 0x000000000000794d */ /* 0x000fea0003800000 */
.L_x_1:
[----:B------:R-:W-:-:S00]  /*00a0*/  BRA `(.L_x_1) ;  /* 0xfffffffc00fc7947 */ /* 0x000fc0000383ffff */
[----:B------:R-:W-:-:S00]  /*00b0*/  NOP ;  /* 0x0000000000007918 */ /* 0x000fc00000000000 */
        /* <DEDUP_REMOVED lines=12> */
.L_x_2:


//--------------------- .nv.global.init           --------------------------
	.section	.nv.global.init,"aw",@progbits
.nv.global.init:
	.type		$str,@object
	.size		$str,(.L_0 - $str)
$str:
        /*0000*/ 	.byte	0x48, 0x65, 0x6c, 0x6c, 0x6f, 0x20, 0x57, 0x6f, 0x72, 0x6c, 0x64, 0x20, 0x66, 0x72, 0x6f, 0x6d
        /*0010*/ 	.byte	0x20, 0x74, 0x68, 0x65, 0x20, 0x64, 0x65, 0x76, 0x69, 0x63, 0x65, 0x2e, 0x0a, 0x00
.L_0:


//--------------------- .nv.shared.reserved.0     --------------------------
	.section	.nv.shared.reserved.0,"aw",@nobits
	.weak		__nv_reservedSMEM_offset_0_alias
	.size		__nv_reservedSMEM_offset_0_alias, 0, 64
	.other		__nv_reservedSMEM_offset_0_alias,@"STO_CUDA_RESERVED_SHARED STV_DEFAULT"
__nv_reservedSMEM_offset_0_alias:
	.zero		0
	.zero		64


//--------------------- .nv.constant0._Z10printHellov --------------------------
	.section	.nv.constant0._Z10printHellov,"a",@progbits
	.sectionflags	@""
	.align	4
.nv.constant0._Z10printHellov:
	.zero		896


//--------------------- SYMBOLS --------------------------

	.type		.nv.reservedSmem.offset0,@object
	.size		.nv.reservedSmem.offset0,0x4
	.type		vprintf,@function
